	.headerflags	@"EF_CUDA_TEXMODE_UNIFIED EF_CUDA_64BIT_ADDRESS EF_CUDA_ACCELERATORS EF_CUDA_SM90 EF_CUDA_VIRTUAL_SM(EF_CUDA_SM90)"
	.elftype	@"ET_EXEC"


//--------------------- .nv.info                  --------------------------
	.section	.nv.info,"",@"SHT_CUDA_INFO"
	.align	4


	//----- nvinfo : EIATTR_REGCOUNT
	.align		4
        /*0000*/ 	.byte	0x04, 0x2f
        /*0002*/ 	.short	(.L_2 - .L_1)
	.align		4
.L_1:
        /*0004*/ 	.word	index@(triton_per_fused_convolution_gelu_native_group_norm_1)
        /*0008*/ 	.word	0x00000017


	//----- nvinfo : EIATTR_MIN_STACK_SIZE
	.align		4
.L_2:
        /*000c*/ 	.byte	0x04, 0x12
        /*000e*/ 	.short	(.L_4 - .L_3)
	.align		4
.L_3:
        /*0010*/ 	.word	index@(triton_per_fused_convolution_gelu_native_group_norm_1)
        /*0014*/ 	.word	0x00000000


	//----- nvinfo : EIATTR_FRAME_SIZE
	.align		4
.L_4:
        /*0018*/ 	.byte	0x04, 0x11
        /*001a*/ 	.short	(.L_6 - .L_5)
	.align		4
.L_5:
        /*001c*/ 	.word	index@(triton_per_fused_convolution_gelu_native_group_norm_1)
        /*0020*/ 	.word	0x00000000


	//----- nvinfo : EIATTR_MIN_STACK_SIZE
	.align		4
.L_6:
        /*0024*/ 	.byte	0x04, 0x12
        /*0026*/ 	.short	(.L_8 - .L_7)
	.align		4
.L_7:
        /*0028*/ 	.word	index@(triton_per_fused_convolution_gelu_native_group_norm_1)
        /*002c*/ 	.word	0x00000000
.L_8:


//--------------------- .nv.info.triton_per_fused_convolution_gelu_native_group_norm_1 --------------------------
	.section	.nv.info.triton_per_fused_convolution_gelu_native_group_norm_1,"",@"SHT_CUDA_INFO"
	.sectionflags	@""
	.align	4


	//----- nvinfo : EIATTR_CUDA_API_VERSION
	.align		4
        /*0000*/ 	.byte	0x04, 0x37
        /*0002*/ 	.short	(.L_10 - .L_9)
.L_9:
        /*0004*/ 	.word	0x0000007c


	//----- nvinfo : EIATTR_KPARAM_INFO
	.align		4
.L_10:
        /*0008*/ 	.byte	0x04, 0x17
        /*000a*/ 	.short	(.L_12 - .L_11)
.L_11:
        /*000c*/ 	.word	0x00000000
        /*0010*/ 	.short	0x0008
        /*0012*/ 	.short	0x003c
        /*0014*/ 	.byte	0x00, 0xf0, 0x11, 0x00


	//----- nvinfo : EIATTR_KPARAM_INFO
	.align		4
.L_12:
        /*0018*/ 	.byte	0x04, 0x17
        /*001a*/ 	.short	(.L_14 - .L_13)
.L_13:
        /*001c*/ 	.word	0x00000000
        /*0020*/ 	.short	0x0007
        /*0022*/ 	.short	0x0038
        /*0024*/ 	.byte	0x00, 0xf0, 0x11, 0x00


	//----- nvinfo : EIATTR_KPARAM_INFO
	.align		4
.L_14:
        /*0028*/ 	.byte	0x04, 0x17
        /*002a*/ 	.short	(.L_16 - .L_15)
.L_15:
        /*002c*/ 	.word	0x00000000
        /*0030*/ 	.short	0x0006
        /*0032*/ 	.short	0x0030
        /*0034*/ 	.byte	0x00, 0xf4, 0x21, 0x00


	//----- nvinfo : EIATTR_KPARAM_INFO
	.align		4
.L_16:
        /*0038*/ 	.byte	0x04, 0x17
        /*003a*/ 	.short	(.L_18 - .L_17)
.L_17:
        /*003c*/ 	.word	0x00000000
        /*0040*/ 	.short	0x0005
        /*0042*/ 	.short	0x0028
        /*0044*/ 	.byte	0x00, 0xf4, 0x21, 0x00


	//----- nvinfo : EIATTR_KPARAM_INFO
	.align		4
.L_18:
        /*0048*/ 	.byte	0x04, 0x17
        /*004a*/ 	.short	(.L_20 - .L_19)
.L_19:
        /*004c*/ 	.word	0x00000000
        /*0050*/ 	.short	0x0004
        /*0052*/ 	.short	0x0020
        /*0054*/ 	.byte	0x00, 0xf4, 0x21, 0x00


	//----- nvinfo : EIATTR_KPARAM_INFO
	.align		4
.L_20:
        /*0058*/ 	.byte	0x04, 0x17
        /*005a*/ 	.short	(.L_22 - .L_21)
.L_21:
        /*005c*/ 	.word	0x00000000
        /*0060*/ 	.short	0x0003
        /*0062*/ 	.short	0x0018
        /*0064*/ 	.byte	0x00, 0xf4, 0x21, 0x00


	//----- nvinfo : EIATTR_KPARAM_INFO
	.align		4
.L_22:
        /*0068*/ 	.byte	0x04, 0x17
        /*006a*/ 	.short	(.L_24 - .L_23)
.L_23:
        /*006c*/ 	.word	0x00000000
        /*0070*/ 	.short	0x0002
        /*0072*/ 	.short	0x0010
        /*0074*/ 	.byte	0x00, 0xf4, 0x21, 0x00


	//----- nvinfo : EIATTR_KPARAM_INFO
	.align		4
.L_24:
        /*0078*/ 	.byte	0x04, 0x17
        /*007a*/ 	.short	(.L_26 - .L_25)
.L_25:
        /*007c*/ 	.word	0x00000000
        /*0080*/ 	.short	0x0001
        /*0082*/ 	.short	0x0008
        /*0084*/ 	.byte	0x00, 0xf4, 0x21, 0x00


	//----- nvinfo : EIATTR_KPARAM_INFO
	.align		4
.L_26:
        /*0088*/ 	.byte	0x04, 0x17
        /*008a*/ 	.short	(.L_28 - .L_27)
.L_27:
        /*008c*/ 	.word	0x00000000
        /*0090*/ 	.short	0x0000
        /*0092*/ 	.short	0x0000
        /*0094*/ 	.byte	0x00, 0xf4, 0x21, 0x00


	//----- nvinfo : EIATTR_SPARSE_MMA_MASK
	.align		4
.L_28:
        /*0098*/ 	.byte	0x03, 0x50
        /*009a*/ 	.short	0x0000


	//----- nvinfo : EIATTR_MAXREG_COUNT
	.align		4
        /*009c*/ 	.byte	0x03, 0x1b
        /*009e*/ 	.short	0x00ff


	//----- nvinfo : EIATTR_COOP_GROUP_MASK_REGIDS
	.align		4
        /*00a0*/ 	.byte	0x04, 0x29
        /*00a2*/ 	.short	(.L_30 - .L_29)


	//   ....[0]....
.L_29:
        /*00a4*/ 	.word	0xffffffff


	//   ....[1]....
        /*00a8*/ 	.word	0xffffffff


	//   ....[2]....
        /*00ac*/ 	.word	0xffffffff


	//   ....[3]....
        /*00b0*/ 	.word	0xffffffff


	//   ....[4]....
        /*00b4*/ 	.word	0xffffffff


	//   ....[5]....
        /*00b8*/ 	.word	0xffffffff


	//   ....[6]....
        /*00bc*/ 	.word	0xffffffff


	//   ....[7]....
        /*00c0*/ 	.word	0xffffffff


	//   ....[8]....
        /*00c4*/ 	.word	0xffffffff


	//   ....[9]....
        /*00c8*/ 	.word	0xffffffff


	//   ....[10]....
        /*00cc*/ 	.word	0xffffffff


	//   ....[11]....
        /*00d0*/ 	.word	0xffffffff


	//   ....[12]....
        /*00d4*/ 	.word	0xffffffff


	//   ....[13]....
        /*00d8*/ 	.word	0xffffffff


	//   ....[14]....
        /*00dc*/ 	.word	0xffffffff


	//   ....[15]....
        /*00e0*/ 	.word	0xffffffff


	//----- nvinfo : EIATTR_COOP_GROUP_INSTR_OFFSETS
	.align		4
.L_30:
        /*00e4*/ 	.byte	0x04, 0x28
        /*00e6*/ 	.short	(.L_32 - .L_31)


	//   ....[0]....
.L_31:
        /*00e8*/ 	.word	0x00000230


	//   ....[1]....
        /*00ec*/ 	.word	0x00000250


	//   ....[2]....
        /*00f0*/ 	.word	0x00000270


	//   ....[3]....
        /*00f4*/ 	.word	0x00000290


	//   ....[4]....
        /*00f8*/ 	.word	0x000002b0


	//   ....[5]....
        /*00fc*/ 	.word	0x000002e0


	//   ....[6]....
        /*0100*/ 	.word	0x00000340


	//   ....[7]....
        /*0104*/ 	.word	0x00000350


	//   ....[8]....
        /*0108*/ 	.word	0x00000380


	//   ....[9]....
        /*010c*/ 	.word	0x00000390


	//   ....[10]....
        /*0110*/ 	.word	0x000003c0


	//   ....[11]....
        /*0114*/ 	.word	0x00000430


	//   ....[12]....
        /*0118*/ 	.word	0x00000460


	//   ....[13]....
        /*011c*/ 	.word	0x00000490


	//   ....[14]....
        /*0120*/ 	.word	0x00000520


	//   ....[15]....
        /*0124*/ 	.word	0x00000680


	//----- nvinfo : EIATTR_EXIT_INSTR_OFFSETS
	.align		4
.L_32:
        /*0128*/ 	.byte	0x04, 0x1c
        /*012a*/ 	.short	(.L_34 - .L_33)


	//   ....[0]....
.L_33:
        /*012c*/ 	.word	0x000007e0


	//   ....[1]....
        /*0130*/ 	.word	0x00000800


	//----- nvinfo : EIATTR_REQNTID
	.align		4
.L_34:
        /*0134*/ 	.byte	0x04, 0x10
        /*0136*/ 	.short	(.L_36 - .L_35)
.L_35:
        /*0138*/ 	.word	0x00000040
        /*013c*/ 	.word	0x00000001
        /*0140*/ 	.word	0x00000001


	//----- nvinfo : EIATTR_CBANK_PARAM_SIZE
	.align		4
.L_36:
        /*0144*/ 	.byte	0x03, 0x19
        /*0146*/ 	.short	0x0040


	//----- nvinfo : EIATTR_PARAM_CBANK
	.align		4
        /*0148*/ 	.byte	0x04, 0x0a
        /*014a*/ 	.short	(.L_38 - .L_37)
	.align		4
.L_37:
        /*014c*/ 	.word	index@(.nv.constant0.triton_per_fused_convolution_gelu_native_group_norm_1)
        /*0150*/ 	.short	0x0210
        /*0152*/ 	.short	0x0040


	//----- nvinfo : EIATTR_SW_WAR
	.align		4
.L_38:
        /*0154*/ 	.byte	0x04, 0x36
        /*0156*/ 	.short	(.L_40 - .L_39)
.L_39:
        /*0158*/ 	.word	0x00000008
.L_40:


//--------------------- .nv.callgraph             --------------------------
	.section	.nv.callgraph,"",@"SHT_CUDA_CALLGRAPH"
	.align	4
	.sectionentsize	8
	.align		4
        /*0000*/ 	.word	0x00000000
	.align		4
        /*0004*/ 	.word	0xffffffff
	.align		4
        /*0008*/ 	.word	0x00000000
	.align		4
        /*000c*/ 	.word	0xfffffffe
	.align		4
        /*0010*/ 	.word	0x00000000
	.align		4
        /*0014*/ 	.word	0xfffffffd
	.align		4
        /*0018*/ 	.word	0x00000000
	.align		4
        /*001c*/ 	.word	0xfffffffc


//--------------------- .nv.constant4             --------------------------
	.section	.nv.constant4,"a",@progbits
	.align	8
	.align		8
.nv.constant4:
        /*0000*/ 	.dword	_$_str


//--------------------- .text.triton_per_fused_convolution_gelu_native_group_norm_1 --------------------------
	.section	.text.triton_per_fused_convolution_gelu_native_group_norm_1,"ax",@progbits
	.sectionflags	@"SHF_BARRIERS=1"
	.align	128
        .global         triton_per_fused_convolution_gelu_native_group_norm_1
        .type           triton_per_fused_convolution_gelu_native_group_norm_1,@function
        .size           triton_per_fused_convolution_gelu_native_group_norm_1,(.L_x_1 - triton_per_fused_convolution_gelu_native_group_norm_1)
        .other          triton_per_fused_convolution_gelu_native_group_norm_1,@"STO_CUDA_ENTRY STV_DEFAULT"
triton_per_fused_convolution_gelu_native_group_norm_1:
.text.triton_per_fused_convolution_gelu_native_group_norm_1:
[----:B------:R-:W0:Y:S01]  /*0000*/  LDC R1, c[0x0][0x28] ;  /* 0x00000a00ff017b82 */ /* 0x000e220000000800 */
[----:B------:R-:W1:Y:S07]  /*0010*/  S2R R14, SR_TID.X ;  /* 0x00000000000e7919 */ /* 0x000e6e0000002100 */
[----:B------:R-:W2:Y:S01]  /*0020*/  LDC.64 R2, c[0x0][0x210] ;  /* 0x00008400ff027b82 */ /* 0x000ea20000000a00 */
[----:B------:R-:W-:Y:S01]  /*0030*/  ULDC.64 UR6, c[0x0][0x228] ;  /* 0x00008a0000067ab9 */ /* 0x000fe20000000a00 */
[----:B------:R-:W-:Y:S01]  /*0040*/  ULDC.64 UR4, c[0x0][0x208] ;  /* 0x0000820000047ab9 */ /* 0x000fe20000000a00 */
[----:B------:R-:W3:Y:S01]  /*0050*/  S2R R0, SR_CTAID.X ;  /* 0x0000000000007919 */ /* 0x000ee20000002500 */
[----:B------:R-:W-:Y:S01]  /*0060*/  MOV R15, RZ ;  /* 0x000000ff000f7202 */ /* 0x000fe20000000f00 */
[----:B------:R-:W-:Y:S01]  /*0070*/  ULDC.64 UR8, c[0x0][0x238] ;  /* 0x00008e0000087ab9 */ /* 0x000fe20000000a00 */
[----:B-1----:R-:W-:-:S02]  /*0080*/  LOP3.LUT R5, R14, 0xf, RZ, 0xc0, !PT ;  /* 0x0000000f0e057812 */ /* 0x002fc400078ec0ff */
[----:B------:R-:W-:Y:S02]  /*0090*/  LOP3.LUT R12, R14, 0xc, RZ, 0xc0, !PT ;  /* 0x0000000c0e0c7812 */ /* 0x000fe400078ec0ff */
[C---:B---3--:R-:W-:Y:S02]  /*00a0*/  ISETP.GE.AND P0, PT, R0.reuse, 0x4, PT ;  /* 0x000000040000780c */ /* 0x048fe40003f06270 */
[----:B------:R-:W-:Y:S01]  /*00b0*/  LEA R4, R0, R5, 0x4 ;  /* 0x0000000500047211 */ /* 0x000fe200078e20ff */
[----:B------:R-:W-:Y:S01]  /*00c0*/  HFMA2.MMA R5, -RZ, RZ, 0, 0 ;  /* 0x00000000ff057435 */ /* 0x000fe200000001ff */
[----:B------:R-:W-:-:S03]  /*00d0*/  IADD3 R8, P1, R12, UR6, RZ ;  /* 0x000000060c087c10 */ /* 0x000fc6000ff3e0ff */
[----:B--2---:R-:W-:Y:S01]  /*00e0*/  IMAD.WIDE R2, R4, 0x4, R2 ;  /* 0x0000000404027825 */ /* 0x004fe200078e0202 */
[----:B------:R-:W-:Y:S01]  /*00f0*/  IADD3.X R9, RZ, UR7, RZ, P1, !PT ;  /* 0x00000007ff097c10 */ /* 0x000fe20008ffe4ff */
[----:B------:R-:W-:-:S04]  /*0100*/  ULDC.64 UR6, c[0x0][0x230] ;  /* 0x00008c0000067ab9 */ /* 0x000fc80000000a00 */
[----:B------:R-:W2:Y:S04]  /*0110*/  @!P0 LDG.E R5, desc[UR4][R2.64] ;  /* 0x0000000402058981 */ /* 0x000ea8000c1e1900 */
[----:B------:R-:W3:Y:S04]  /*0120*/  LDG.E.EL R8, desc[UR4][R8.64] ;  /* 0x0000000408087981 */ /* 0x000ee8000c2e1900 */
[----:B------:R-:W4:Y:S01]  /*0130*/  @!P0 LDG.E R15, desc[UR4][R2.64] ;  /* 0x00000004020f8981 */ /* 0x000f22000c1e1900 */
[----:B------:R-:W-:Y:S02]  /*0140*/  IADD3 R10, P1, R12, UR6, RZ ;  /* 0x000000060c0a7c10 */ /* 0x000fe4000ff3e0ff */
[----:B------:R-:W-:-:S02]  /*0150*/  IADD3 R12, P2, R12, UR8, RZ ;  /* 0x000000080c0c7c10 */ /* 0x000fc4000ff5e0ff */
[----:B------:R-:W-:Y:S01]  /*0160*/  IADD3.X R11, RZ, UR7, RZ, P1, !PT ;  /* 0x00000007ff0b7c10 */ /* 0x000fe20008ffe4ff */
[----:B------:R-:W-:Y:S01]  /*0170*/  ULDC.64 UR6, c[0x0][0x220] ;  /* 0x0000880000067ab9 */ /* 0x000fe20000000a00 */
[----:B------:R-:W-:-:S03]  /*0180*/  IADD3.X R13, RZ, UR9, RZ, P2, !PT ;  /* 0x00000009ff0d7c10 */ /* 0x000fc600097fe4ff */
[----:B------:R1:W5:Y:S04]  /*0190*/  LDG.E.EL R6, desc[UR4][R10.64] ;  /* 0x000000040a067981 */ /* 0x000368000c2e1900 */
[----:B------:R1:W5:Y:S01]  /*01a0*/  LDG.E.EL R7, desc[UR4][R12.64] ;  /* 0x000000040c077981 */ /* 0x000362000c2e1900 */
[----:B------:R-:W-:Y:S02]  /*01b0*/  MOV R19, 0x3bac840b ;  /* 0x3bac840b00137802 */ /* 0x000fe40000000f00 */
[----:B------:R-:W-:-:S04]  /*01c0*/  LOP3.LUT P1, RZ, R14, 0x3f, RZ, 0xc0, !PT ;  /* 0x0000003f0eff7812 */ /* 0x000fc8000782c0ff */
[----:B------:R-:W-:Y:S02]  /*01d0*/  ISETP.LT.AND P1, PT, R0, 0x4, !P1 ;  /* 0x000000040000780c */ /* 0x000fe40004f21270 */
[----:B--2---:R-:W-:-:S05]  /*01e0*/  SEL R5, R5, RZ, !P0 ;  /* 0x000000ff05057207 */ /* 0x004fca0004000000 */
[----:B---3--:R-:W-:Y:S01]  /*01f0*/  FADD R5, R5, R8 ;  /* 0x0000000805057221 */ /* 0x008fe20000000000 */
[----:B----4-:R-:W-:-:S04]  /*0200*/  SEL R15, R15, RZ, !P0 ;  /* 0x000000ff0f0f7207 */ /* 0x010fc80004000000 */
[----:B------:R-:W-:Y:S01]  /*0210*/  FSEL R9, R5, RZ, !P0 ;  /* 0x000000ff05097208 */ /* 0x000fe20004000000 */
[----:B-1----:R-:W-:-:S04]  /*0220*/  FADD R10, R15, R8 ;  /* 0x000000080f0a7221 */ /* 0x002fc80000000000 */
[----:B------:R-:W1:Y:S01]  /*0230*/  SHFL.BFLY PT, R16, R9, 0x8, 0x1f ;  /* 0x0d001f0009107f89 */ /* 0x000e6200000e0000 */
[----:B------:R-:W-:-:S05]  /*0240*/  FSEL R11, R10, RZ, !P0 ;  /* 0x000000ff0a0b7208 */ /* 0x000fca0004000000 */
[----:B0-----:R-:W0:Y:S01]  /*0250*/  SHFL.BFLY PT, R12, R11, 0x8, 0x1f ;  /* 0x0d001f000b0c7f89 */ /* 0x001e2200000e0000 */
[----:B-1----:R-:W-:-:S05]  /*0260*/  FADD R16, R9, R16 ;  /* 0x0000001009107221 */ /* 0x002fca0000000000 */
[----:B------:R-:W1:Y:S01]  /*0270*/  SHFL.BFLY PT, R17, R16, 0x4, 0x1f ;  /* 0x0c801f0010117f89 */ /* 0x000e6200000e0000 */
[----:B0-----:R-:W-:-:S05]  /*0280*/  FADD R12, R11, R12 ;  /* 0x0000000c0b0c7221 */ /* 0x001fca0000000000 */
[----:B------:R-:W-:Y:S01]  /*0290*/  SHFL.BFLY PT, R9, R12, 0x4, 0x1f ;  /* 0x0c801f000c097f89 */ /* 0x000fe200000e0000 */
[----:B-1----:R-:W-:-:S05]  /*02a0*/  FADD R17, R16, R17 ;  /* 0x0000001110117221 */ /* 0x002fca0000000000 */
[----:B------:R-:W0:Y:S02]  /*02b0*/  SHFL.BFLY PT, R18, R17, 0x2, 0x1f ;  /* 0x0c401f0011127f89 */ /* 0x000e2400000e0000 */
[----:B0-----:R-:W-:Y:S01]  /*02c0*/  FADD R18, R17, R18 ;  /* 0x0000001211127221 */ /* 0x001fe20000000000 */
[----:B------:R-:W-:-:S04]  /*02d0*/  MOV R17, 0x3789ca3c ;  /* 0x3789ca3c00117802 */ /* 0x000fc80000000f00 */
[----:B------:R-:W0:Y:S02]  /*02e0*/  SHFL.BFLY PT, R13, R18, 0x1, 0x1f ;  /* 0x0c201f00120d7f89 */ /* 0x000e2400000e0000 */
[----:B0-----:R-:W-:-:S04]  /*02f0*/  FADD R8, R18, R13 ;  /* 0x0000000d12087221 */ /* 0x001fc80000000000 */
[----:B------:R-:W-:-:S04]  /*0300*/  FFMA R8, R8, -0.0625, R5 ;  /* 0xbd80000008087823 */ /* 0x000fc80000000005 */
[----:B------:R-:W-:-:S05]  /*0310*/  FMUL R13, R8, R8 ;  /* 0x00000008080d7220 */ /* 0x000fca0000400000 */
[----:B------:R-:W-:Y:S01]  /*0320*/  FSEL R15, R13, RZ, !P0 ;  /* 0x000000ff0d0f7208 */ /* 0x000fe20004000000 */
[----:B------:R-:W-:-:S04]  /*0330*/  FADD R13, R12, R9 ;  /* 0x000000090c0d7221 */ /* 0x000fc80000000000 */
[----:B------:R-:W0:Y:S04]  /*0340*/  SHFL.BFLY PT, R20, R15, 0x8, 0x1f ;  /* 0x0d001f000f147f89 */ /* 0x000e2800000e0000 */
[----:B------:R-:W1:Y:S01]  /*0350*/  SHFL.BFLY PT, R16, R13, 0x2, 0x1f ;  /* 0x0c401f000d107f89 */ /* 0x000e6200000e0000 */
[----:B0-----:R-:W-:Y:S01]  /*0360*/  FADD R20, R15, R20 ;  /* 0x000000140f147221 */ /* 0x001fe20000000000 */
[----:B-1----:R-:W-:-:S04]  /*0370*/  FADD R16, R13, R16 ;  /* 0x000000100d107221 */ /* 0x002fc80000000000 */
[----:B------:R-:W0:Y:S04]  /*0380*/  SHFL.BFLY PT, R11, R20, 0x4, 0x1f ;  /* 0x0c801f00140b7f89 */ /* 0x000e2800000e0000 */
[----:B------:R-:W1:Y:S01]  /*0390*/  SHFL.BFLY PT, R9, R16, 0x1, 0x1f ;  /* 0x0c201f0010097f89 */ /* 0x000e6200000e0000 */
[----:B0-----:R-:W-:Y:S01]  /*03a0*/  FADD R11, R20, R11 ;  /* 0x0000000b140b7221 */ /* 0x001fe20000000000 */
[----:B-1----:R-:W-:-:S04]  /*03b0*/  FADD R9, R16, R9 ;  /* 0x0000000910097221 */ /* 0x002fc80000000000 */
[----:B------:R-:W0:Y:S01]  /*03c0*/  SHFL.BFLY PT, R18, R11, 0x2, 0x1f ;  /* 0x0c401f000b127f89 */ /* 0x000e2200000e0000 */
[----:B------:R-:W-:-:S04]  /*03d0*/  FMUL R9, R9, 0.0625 ;  /* 0x3d80000009097820 */ /* 0x000fc80000400000 */
[----:B------:R-:W-:-:S04]  /*03e0*/  FADD R10, R10, -R9 ;  /* 0x800000090a0a7221 */ /* 0x000fc80000000000 */
[----:B------:R-:W-:-:S05]  /*03f0*/  FMUL R10, R10, R10 ;  /* 0x0000000a0a0a7220 */ /* 0x000fca0000400000 */
[----:B------:R-:W-:Y:S01]  /*0400*/  FSEL R12, R10, RZ, !P0 ;  /* 0x000000ff0a0c7208 */ /* 0x000fe20004000000 */
[----:B------:R-:W-:Y:S01]  /*0410*/  HFMA2.MMA R10, -RZ, RZ, 1.375, 0 ;  /* 0x3d800000ff0a7435 */ /* 0x000fe200000001ff */
[----:B------:R-:W-:-:S03]  /*0420*/  LOP3.LUT P0, RZ, R14, 0x30, RZ, 0xc0, !PT ;  /* 0x000000300eff7812 */ /* 0x000fc6000780c0ff */
[----:B------:R-:W1:Y:S01]  /*0430*/  SHFL.BFLY PT, R15, R12, 0x8, 0x1f ;  /* 0x0d001f000c0f7f89 */ /* 0x000e6200000e0000 */
[----:B------:R-:W-:Y:S01]  /*0440*/  ISETP.LT.AND P0, PT, R0, 0x4, !P0 ;  /* 0x000000040000780c */ /* 0x000fe20004701270 */
[----:B0-----:R-:W-:-:S05]  /*0450*/  FADD R18, R11, R18 ;  /* 0x000000120b127221 */ /* 0x001fca0000000000 */
[----:B------:R-:W0:Y:S07]  /*0460*/  SHFL.BFLY PT, R13, R18, 0x1, 0x1f ;  /* 0x0c201f00120d7f89 */ /* 0x000e2e00000e0000 */
[----:B------:R-:W-:Y:S01]  /*0470*/  @P0 STG.E desc[UR4][R2.64], R5 ;  /* 0x0000000502000986 */ /* 0x000fe2000c101904 */
[----:B-1----:R-:W-:-:S05]  /*0480*/  FADD R15, R12, R15 ;  /* 0x0000000f0c0f7221 */ /* 0x002fca0000000000 */
[----:B------:R-:W1:Y:S01]  /*0490*/  SHFL.BFLY PT, R16, R15, 0x4, 0x1f ;  /* 0x0c801f000f107f89 */ /* 0x000e6200000e0000 */
[----:B0-----:R-:W-:-:S04]  /*04a0*/  FADD R13, R18, R13 ;  /* 0x0000000d120d7221 */ /* 0x001fc80000000000 */
[----:B------:R-:W-:-:S06]  /*04b0*/  FFMA R13, R13, R10, 9.9999997473787516356e-06 ;  /* 0x3727c5ac0d0d7423 */ /* 0x000fcc000000000a */
[----:B------:R-:W0:Y:S01]  /*04c0*/  MUFU.RSQ R13, R13 ;  /* 0x0000000d000d7308 */ /* 0x000e220000001400 */
[----:B-1----:R-:W-:Y:S01]  /*04d0*/  FADD R16, R15, R16 ;  /* 0x000000100f107221 */ /* 0x002fe20000000000 */
[----:B------:R-:W-:Y:S01]  /*04e0*/  HFMA2.MMA R15, -RZ, RZ, -1.26171875, -2.110004425048828125e-05 ;  /* 0xbd0c8162ff0f7435 */ /* 0x000fe200000001ff */
[----:B0-----:R-:W-:Y:S01]  /*04f0*/  FMUL R8, R8, R13 ;  /* 0x0000000d08087220 */ /* 0x001fe20000400000 */
[----:B------:R-:W-:-:S03]  /*0500*/  HFMA2.MMA R13, -RZ, RZ, -0.74462890625, 604.5 ;  /* 0xb9f560b9ff0d7435 */ /* 0x000fc600000001ff */
[----:B-----5:R-:W-:Y:S02]  /*0510*/  FFMA R8, R6, R8, R7 ;  /* 0x0000000806087223 */ /* 0x020fe40000000007 */
[----:B------:R-:W0:Y:S02]  /*0520*/  SHFL.BFLY PT, R7, R16, 0x2, 0x1f ;  /* 0x0c401f0010077f89 */ /* 0x000e2400000e0000 */
[C---:B------:R-:W-:Y:S01]  /*0530*/  FMUL R11, R8.reuse, 0.70710676908493041992 ;  /* 0x3f3504f3080b7820 */ /* 0x040fe20000400000 */
[----:B------:R-:W-:-:S03]  /*0540*/  FMUL R8, R8, 0.5 ;  /* 0x3f00000008087820 */ /* 0x000fc60000400000 */
[----:B------:R-:W-:Y:S01]  /*0550*/  FADD.FTZ R6, |R11|, -RZ ;  /* 0x800000ff0b067221 */ /* 0x000fe20000010200 */
[----:B------:R-:W-:Y:S04]  /*0560*/  BAR.SYNC.DEFER_BLOCKING 0x0 ;  /* 0x0000000000007b1d */ /* 0x000fe80000010000 */
[----:B------:R-:W-:-:S13]  /*0570*/  FSETP.GE.AND P2, PT, R6, 1.0029599666595458984, PT ;  /* 0x3f8060fe0600780b */ /* 0x000fda0003f46000 */
[----:B------:R-:W-:Y:S01]  /*0580*/  @!P2 MOV R17, 0x38b1e96a ;  /* 0x38b1e96a0011a802 */ /* 0x000fe20000000f00 */
[----:B------:R-:W-:Y:S01]  /*0590*/  @!P2 FMUL R6, R11, R11 ;  /* 0x0000000b0b06a220 */ /* 0x000fe20000400000 */
[----:B------:R-:W-:Y:S01]  /*05a0*/  @!P2 MOV R13, 0xba574d20 ;  /* 0xba574d20000da802 */ /* 0x000fe20000000f00 */
[----:B0-----:R-:W-:Y:S01]  /*05b0*/  FADD R16, R16, R7 ;  /* 0x0000000710107221 */ /* 0x001fe20000000000 */
[----:B------:R-:W-:Y:S01]  /*05c0*/  @!P2 MOV R19, 0x3baad5ea ;  /* 0x3baad5ea0013a802 */ /* 0x000fe20000000f00 */
[----:B------:R-:W-:Y:S01]  /*05d0*/  HFMA2.MMA R7, -RZ, RZ, 1.853515625, -0.00091457366943359375 ;  /* 0x3f6a937eff077435 */ /* 0x000fe200000001ff */
[----:B------:R-:W-:Y:S01]  /*05e0*/  @!P2 MOV R15, 0xbcdc1be7 ;  /* 0xbcdc1be7000fa802 */ /* 0x000fe20000000f00 */
[----:B------:R-:W-:Y:S01]  /*05f0*/  FFMA.FTZ R12, R6, R17, R13 ;  /* 0x00000011060c7223 */ /* 0x000fe2000001000d */
[----:B------:R-:W-:-:S03]  /*0600*/  HFMA2.MMA R13, -RZ, RZ, 1.52734375, -41152 ;  /* 0x3e1cf906ff0d7435 */ /* 0x000fc600000001ff */
[-C--:B------:R-:W-:Y:S01]  /*0610*/  FFMA.FTZ R12, R12, R6.reuse, R19 ;  /* 0x000000060c0c7223 */ /* 0x080fe20000010013 */
[----:B------:R-:W-:Y:S02]  /*0620*/  @!P2 MOV R7, 0xbec093ac ;  /* 0xbec093ac0007a802 */ /* 0x000fe40000000f00 */
[----:B------:R-:W-:Y:S01]  /*0630*/  @!P2 MOV R13, 0x3de718af ;  /* 0x3de718af000da802 */ /* 0x000fe20000000f00 */
[-C--:B------:R-:W-:Y:S01]  /*0640*/  FFMA.FTZ R12, R12, R6.reuse, R15 ;  /* 0x000000060c0c7223 */ /* 0x080fe2000001000f */
[----:B------:R-:W-:Y:S02]  /*0650*/  MOV R15, 0x3f20d842 ;  /* 0x3f20d842000f7802 */ /* 0x000fe40000000f00 */
[----:B------:R-:W-:Y:S01]  /*0660*/  @!P2 MOV R15, 0x3e0375d3 ;  /* 0x3e0375d3000fa802 */ /* 0x000fe20000000f00 */
[-C--:B------:R-:W-:Y:S02]  /*0670*/  FFMA.FTZ R12, R12, R6.reuse, R13 ;  /* 0x000000060c0c7223 */ /* 0x080fe4000001000d */
[----:B------:R-:W0:Y:S02]  /*0680*/  SHFL.BFLY PT, R13, R16, 0x1, 0x1f ;  /* 0x0c201f00100d7f89 */ /* 0x000e2400000e0000 */
[----:B------:R-:W-:Y:S01]  /*0690*/  FFMA.FTZ R12, R12, R6, R7 ;  /* 0x000000060c0c7223 */ /* 0x000fe20000010007 */
[----:B------:R-:W-:-:S03]  /*06a0*/  FSEL R7, -R6, R11, P2 ;  /* 0x0000000b06077208 */ /* 0x000fc60001000100 */
[----:B------:R-:W-:-:S04]  /*06b0*/  FFMA.FTZ R12, R12, R6, R15 ;  /* 0x000000060c0c7223 */ /* 0x000fc8000001000f */
[----:B------:R-:W-:Y:S02]  /*06c0*/  FFMA.FTZ R17, R12, R7, R7 ;  /* 0x000000070c117223 */ /* 0x000fe40000010007 */
[----:B------:R-:W1:Y:S02]  /*06d0*/  LDC.64 R6, c[0x0][0x218] ;  /* 0x00008600ff067b82 */ /* 0x000e640000000a00 */
[----:B------:R-:W2:Y:S01]  /*06e0*/  @P2 MUFU.EX2 R18, R17 ;  /* 0x0000001100122308 */ /* 0x000ea20000000800 */
[----:B0-----:R-:W-:-:S05]  /*06f0*/  FADD R15, R16, R13 ;  /* 0x0000000d100f7221 */ /* 0x001fca0000000000 */
[----:B------:R-:W0:Y:S01]  /*0700*/  LDC.64 R12, c[0x0][0x240] ;  /* 0x00009000ff0c7b82 */ /* 0x000e220000000a00 */
[----:B------:R-:W-:Y:S01]  /*0710*/  FFMA R15, R15, R10, 9.9999997473787516356e-06 ;  /* 0x3727c5ac0f0f7423 */ /* 0x000fe2000000000a */
[----:B--2---:R-:W-:-:S05]  /*0720*/  @P2 FADD R18, -R18, 1 ;  /* 0x3f80000012122421 */ /* 0x004fca0000000100 */
[----:B------:R-:W2:Y:S01]  /*0730*/  MUFU.RSQ R15, R15 ;  /* 0x0000000f000f7308 */ /* 0x000ea20000001400 */
[----:B------:R-:W-:Y:S01]  /*0740*/  @P2 LOP3.LUT R17, R18, 0x80000000, R11, 0xf8, !PT ;  /* 0x8000000012112812 */ /* 0x000fe200078ef80b */
[----:B-1----:R-:W-:Y:S01]  /*0750*/  IMAD.WIDE R6, R0, 0x4, R6 ;  /* 0x0000000400067825 */ /* 0x002fe200078e0206 */
[----:B------:R-:W-:Y:S02]  /*0760*/  SHF.R.S32.HI R11, RZ, 0x1f, R4 ;  /* 0x0000001fff0b7819 */ /* 0x000fe40000011404 */
[----:B------:R-:W-:Y:S01]  /*0770*/  LEA R10, P2, R4, UR6, 0x2 ;  /* 0x00000006040a7c11 */ /* 0x000fe2000f8410ff */
[----:B------:R-:W-:-:S03]  /*0780*/  FADD R17, R17, 1 ;  /* 0x3f80000011117421 */ /* 0x000fc60000000000 */
[----:B------:R-:W-:Y:S01]  /*0790*/  LEA.HI.X R11, R4, UR7, R11, 0x2, P2 ;  /* 0x00000007040b7c11 */ /* 0x000fe200090f140b */
[----:B------:R-:W-:Y:S01]  /*07a0*/  FMUL R17, R8, R17 ;  /* 0x0000001108117220 */ /* 0x000fe20000400000 */
[----:B--2---:R1:W-:Y:S01]  /*07b0*/  @P1 STG.E desc[UR4][R6.64], R15 ;  /* 0x0000000f06001986 */ /* 0x0043e2000c101904 */
[----:B0-----:R-:W-:-:S03]  /*07c0*/  IMAD.WIDE R12, R0, 0x4, R12 ;  /* 0x00000004000c7825 */ /* 0x001fc600078e020c */
[----:B------:R1:W-:Y:S01]  /*07d0*/  @P0 STG.E desc[UR4][R10.64], R17 ;  /* 0x000000110a000986 */ /* 0x0003e2000c101904 */
[----:B------:R-:W-:Y:S05]  /*07e0*/  @!P1 EXIT ;  /* 0x000000000000994d */ /* 0x000fea0003800000 */
[----:B------:R-:W-:Y:S01]  /*07f0*/  STG.E desc[UR4][R12.64], R9 ;  /* 0x000000090c007986 */ /* 0x000fe2000c101904 */
[----:B------:R-:W-:Y:S05]  /*0800*/  EXIT ;  /* 0x000000000000794d */ /* 0x000fea0003800000 */
.L_x_0:
[----:B------:R-:W-:-:S00]  /*0810*/  BRA `(.L_x_0) ;  /* 0xfffffffc00fc7947 */ /* 0x000fc0000383ffff */
[----:B------:R-:W-:-:S00]  /*0820*/  NOP ;  /* 0x0000000000007918 */ /* 0x000fc00000000000 */
        /* <DEDUP_REMOVED lines=13> */
.L_x_1:


//--------------------- .nv.global.init           --------------------------
	.section	.nv.global.init,"aw",@progbits
.nv.global.init:
	.type		_$_str,@object
	.size		_$_str,(.L_0 - _$_str)
_$_str:
        /*0000*/ 	.byte	0x5f, 0x5f, 0x43, 0x55, 0x44, 0x41, 0x5f, 0x46, 0x54, 0x5a, 0x00
.L_0:


//--------------------- .nv.constant0.triton_per_fused_convolution_gelu_native_group_norm_1 --------------------------
	.section	.nv.constant0.triton_per_fused_convolution_gelu_native_group_norm_1,"a",@progbits
	.sectionflags	@""
	.align	4
.nv.constant0.triton_per_fused_convolution_gelu_native_group_norm_1:
	.zero		592
